//
// Generated by NVIDIA NVVM Compiler
//
// Compiler Build ID: CL-36424714
// Cuda compilation tools, release 13.0, V13.0.88
// Based on NVVM 20.0.0
//

.version 9.0
.target sm_100
.address_size 64

	// .globl	_Z31convolutionWithoutPaddingKernelPfS_S_S_iiii

.visible .entry _Z31convolutionWithoutPaddingKernelPfS_S_S_iiii(
	.param .u64 .ptr .align 1 _Z31convolutionWithoutPaddingKernelPfS_S_S_iiii_param_0,
	.param .u64 .ptr .align 1 _Z31convolutionWithoutPaddingKernelPfS_S_S_iiii_param_1,
	.param .u64 .ptr .align 1 _Z31convolutionWithoutPaddingKernelPfS_S_S_iiii_param_2,
	.param .u64 .ptr .align 1 _Z31convolutionWithoutPaddingKernelPfS_S_S_iiii_param_3,
	.param .u32 _Z31convolutionWithoutPaddingKernelPfS_S_S_iiii_param_4,
	.param .u32 _Z31convolutionWithoutPaddingKernelPfS_S_S_iiii_param_5,
	.param .u32 _Z31convolutionWithoutPaddingKernelPfS_S_S_iiii_param_6,
	.param .u32 _Z31convolutionWithoutPaddingKernelPfS_S_S_iiii_param_7
)
{
	.reg .pred 	%p<13>;
	.reg .b32 	%r<209>;
	.reg .b32 	%f<77>;
	.reg .b64 	%rd<74>;

	ld.param.u64 	%rd5, [_Z31convolutionWithoutPaddingKernelPfS_S_S_iiii_param_0];
	ld.param.u64 	%rd6, [_Z31convolutionWithoutPaddingKernelPfS_S_S_iiii_param_1];
	ld.param.u64 	%rd4, [_Z31convolutionWithoutPaddingKernelPfS_S_S_iiii_param_3];
	ld.param.u32 	%r107, [_Z31convolutionWithoutPaddingKernelPfS_S_S_iiii_param_4];
	ld.param.u32 	%r108, [_Z31convolutionWithoutPaddingKernelPfS_S_S_iiii_param_5];
	ld.param.u32 	%r109, [_Z31convolutionWithoutPaddingKernelPfS_S_S_iiii_param_6];
	cvta.to.global.u64 	%rd1, %rd6;
	cvta.to.global.u64 	%rd2, %rd5;
	mov.u32 	%r110, %tid.z;
	mov.u32 	%r111, %ctaid.z;
	mov.u32 	%r112, %ntid.z;
	mad.lo.s32 	%r1, %r111, %r112, %r110;
	mov.u32 	%r2, %tid.x;
	mov.u32 	%r113, %ctaid.x;
	mov.u32 	%r114, %ntid.x;
	mul.lo.s32 	%r3, %r113, %r114;
	add.s32 	%r4, %r3, %r2;
	mov.u32 	%r115, %tid.y;
	mov.u32 	%r116, %ctaid.y;
	mov.u32 	%r117, %ntid.y;
	mad.lo.s32 	%r118, %r116, %r117, %r115;
	sub.s32 	%r119, %r108, %r109;
	max.s32 	%r120, %r4, %r118;
	setp.gt.s32 	%p1, %r120, %r119;
	mov.f32 	%f75, 0f00000000;
	@%p1 bra 	$L__BB0_19;
	setp.lt.s32 	%p2, %r109, 1;
	@%p2 bra 	$L__BB0_18;
	setp.lt.s32 	%p3, %r107, 1;
	mul.lo.s32 	%r7, %r107, %r1;
	@%p3 bra 	$L__BB0_18;
	and.b32  	%r8, %r107, 7;
	and.b32  	%r9, %r107, 3;
	and.b32  	%r10, %r107, 2147483640;
	and.b32  	%r11, %r107, 1;
	neg.s32 	%r12, %r10;
	mad.lo.s32 	%r13, %r109, %r7, %r109;
	mul.lo.s32 	%r122, %r109, %r109;
	shl.b32 	%r14, %r122, 3;
	add.s32 	%r123, %r7, 2;
	mul.lo.s32 	%r15, %r109, %r123;
	add.s32 	%r124, %r7, 3;
	mul.lo.s32 	%r16, %r109, %r124;
	add.s32 	%r125, %r7, 4;
	mul.lo.s32 	%r17, %r109, %r125;
	add.s32 	%r126, %r7, 5;
	mul.lo.s32 	%r18, %r109, %r126;
	add.s32 	%r127, %r7, 6;
	mul.lo.s32 	%r19, %r109, %r127;
	add.s32 	%r128, %r7, 7;
	mul.lo.s32 	%r20, %r109, %r128;
	mul.lo.s32 	%r129, %r109, %r107;
	mul.lo.s32 	%r21, %r129, %r1;
	add.s32 	%r130, %r2, %r108;
	add.s32 	%r22, %r130, %r3;
	mul.lo.s32 	%r131, %r108, %r108;
	shl.b32 	%r23, %r131, 3;
	shl.b32 	%r132, %r108, 1;
	add.s32 	%r24, %r4, %r132;
	mad.lo.s32 	%r25, %r108, 3, %r4;
	shl.b32 	%r133, %r108, 2;
	add.s32 	%r26, %r4, %r133;
	mad.lo.s32 	%r27, %r108, 5, %r4;
	mad.lo.s32 	%r28, %r108, 6, %r4;
	mad.lo.s32 	%r29, %r108, 7, %r4;
	mov.f32 	%f75, 0f00000000;
	mov.b32 	%r187, 0;
$L__BB0_4:
	add.s32 	%r31, %r187, %r4;
	add.s32 	%r135, %r13, %r187;
	mul.lo.s32 	%r32, %r109, %r135;
	add.s32 	%r136, %r15, %r187;
	mul.lo.s32 	%r33, %r109, %r136;
	add.s32 	%r137, %r16, %r187;
	mul.lo.s32 	%r34, %r109, %r137;
	add.s32 	%r138, %r17, %r187;
	mul.lo.s32 	%r35, %r109, %r138;
	add.s32 	%r139, %r18, %r187;
	mul.lo.s32 	%r36, %r109, %r139;
	add.s32 	%r140, %r19, %r187;
	mul.lo.s32 	%r37, %r109, %r140;
	add.s32 	%r141, %r20, %r187;
	mul.lo.s32 	%r38, %r109, %r141;
	add.s32 	%r142, %r21, %r187;
	mul.lo.s32 	%r39, %r109, %r142;
	add.s32 	%r143, %r22, %r187;
	mad.lo.s32 	%r40, %r108, %r143, %r118;
	add.s32 	%r144, %r24, %r187;
	mad.lo.s32 	%r41, %r108, %r144, %r118;
	add.s32 	%r145, %r25, %r187;
	mad.lo.s32 	%r42, %r108, %r145, %r118;
	add.s32 	%r146, %r26, %r187;
	mad.lo.s32 	%r43, %r108, %r146, %r118;
	add.s32 	%r147, %r27, %r187;
	mad.lo.s32 	%r44, %r108, %r147, %r118;
	add.s32 	%r148, %r28, %r187;
	mad.lo.s32 	%r45, %r108, %r148, %r118;
	add.s32 	%r149, %r29, %r187;
	mad.lo.s32 	%r46, %r108, %r149, %r118;
	mad.lo.s32 	%r47, %r108, %r31, %r118;
	mov.b32 	%r188, 0;
$L__BB0_5:
	setp.lt.u32 	%p4, %r107, 8;
	add.s32 	%r49, %r188, %r118;
	mov.b32 	%r207, 0;
	@%p4 bra 	$L__BB0_8;
	add.s32 	%r204, %r32, %r188;
	add.s32 	%r203, %r33, %r188;
	add.s32 	%r202, %r34, %r188;
	add.s32 	%r201, %r35, %r188;
	add.s32 	%r200, %r36, %r188;
	add.s32 	%r199, %r37, %r188;
	add.s32 	%r198, %r38, %r188;
	add.s32 	%r197, %r39, %r188;
	add.s32 	%r196, %r40, %r188;
	add.s32 	%r195, %r41, %r188;
	add.s32 	%r194, %r42, %r188;
	add.s32 	%r193, %r43, %r188;
	add.s32 	%r192, %r44, %r188;
	add.s32 	%r191, %r45, %r188;
	add.s32 	%r190, %r46, %r188;
	add.s32 	%r189, %r47, %r188;
	mov.u32 	%r205, %r12;
$L__BB0_7:
	.pragma "nounroll";
	mul.wide.s32 	%rd7, %r189, 4;
	add.s64 	%rd8, %rd2, %rd7;
	ld.global.f32 	%f20, [%rd8];
	mul.wide.s32 	%rd9, %r197, 4;
	add.s64 	%rd10, %rd1, %rd9;
	ld.global.f32 	%f21, [%rd10];
	fma.rn.f32 	%f22, %f20, %f21, %f75;
	mul.wide.s32 	%rd11, %r196, 4;
	add.s64 	%rd12, %rd2, %rd11;
	ld.global.f32 	%f23, [%rd12];
	mul.wide.s32 	%rd13, %r204, 4;
	add.s64 	%rd14, %rd1, %rd13;
	ld.global.f32 	%f24, [%rd14];
	fma.rn.f32 	%f25, %f23, %f24, %f22;
	mul.wide.s32 	%rd15, %r195, 4;
	add.s64 	%rd16, %rd2, %rd15;
	ld.global.f32 	%f26, [%rd16];
	mul.wide.s32 	%rd17, %r203, 4;
	add.s64 	%rd18, %rd1, %rd17;
	ld.global.f32 	%f27, [%rd18];
	fma.rn.f32 	%f28, %f26, %f27, %f25;
	mul.wide.s32 	%rd19, %r194, 4;
	add.s64 	%rd20, %rd2, %rd19;
	ld.global.f32 	%f29, [%rd20];
	mul.wide.s32 	%rd21, %r202, 4;
	add.s64 	%rd22, %rd1, %rd21;
	ld.global.f32 	%f30, [%rd22];
	fma.rn.f32 	%f31, %f29, %f30, %f28;
	mul.wide.s32 	%rd23, %r193, 4;
	add.s64 	%rd24, %rd2, %rd23;
	ld.global.f32 	%f32, [%rd24];
	mul.wide.s32 	%rd25, %r201, 4;
	add.s64 	%rd26, %rd1, %rd25;
	ld.global.f32 	%f33, [%rd26];
	fma.rn.f32 	%f34, %f32, %f33, %f31;
	mul.wide.s32 	%rd27, %r192, 4;
	add.s64 	%rd28, %rd2, %rd27;
	ld.global.f32 	%f35, [%rd28];
	mul.wide.s32 	%rd29, %r200, 4;
	add.s64 	%rd30, %rd1, %rd29;
	ld.global.f32 	%f36, [%rd30];
	fma.rn.f32 	%f37, %f35, %f36, %f34;
	mul.wide.s32 	%rd31, %r191, 4;
	add.s64 	%rd32, %rd2, %rd31;
	ld.global.f32 	%f38, [%rd32];
	mul.wide.s32 	%rd33, %r199, 4;
	add.s64 	%rd34, %rd1, %rd33;
	ld.global.f32 	%f39, [%rd34];
	fma.rn.f32 	%f40, %f38, %f39, %f37;
	mul.wide.s32 	%rd35, %r190, 4;
	add.s64 	%rd36, %rd2, %rd35;
	ld.global.f32 	%f41, [%rd36];
	mul.wide.s32 	%rd37, %r198, 4;
	add.s64 	%rd38, %rd1, %rd37;
	ld.global.f32 	%f42, [%rd38];
	fma.rn.f32 	%f75, %f41, %f42, %f40;
	add.s32 	%r205, %r205, 8;
	add.s32 	%r204, %r204, %r14;
	add.s32 	%r203, %r203, %r14;
	add.s32 	%r202, %r202, %r14;
	add.s32 	%r201, %r201, %r14;
	add.s32 	%r200, %r200, %r14;
	add.s32 	%r199, %r199, %r14;
	add.s32 	%r198, %r198, %r14;
	add.s32 	%r197, %r197, %r14;
	add.s32 	%r196, %r196, %r23;
	add.s32 	%r195, %r195, %r23;
	add.s32 	%r194, %r194, %r23;
	add.s32 	%r193, %r193, %r23;
	add.s32 	%r192, %r192, %r23;
	add.s32 	%r191, %r191, %r23;
	add.s32 	%r190, %r190, %r23;
	add.s32 	%r189, %r189, %r23;
	setp.ne.s32 	%p5, %r205, 0;
	mov.u32 	%r207, %r10;
	@%p5 bra 	$L__BB0_7;
$L__BB0_8:
	setp.eq.s32 	%p6, %r8, 0;
	@%p6 bra 	$L__BB0_16;
	add.s32 	%r151, %r8, -1;
	setp.lt.u32 	%p7, %r151, 3;
	@%p7 bra 	$L__BB0_11;
	mad.lo.s32 	%r152, %r207, %r108, %r31;
	mad.lo.s32 	%r153, %r152, %r108, %r49;
	add.s32 	%r154, %r207, %r7;
	mad.lo.s32 	%r155, %r154, %r109, %r187;
	mad.lo.s32 	%r156, %r155, %r109, %r188;
	mul.wide.s32 	%rd39, %r153, 4;
	add.s64 	%rd40, %rd2, %rd39;
	ld.global.f32 	%f44, [%rd40];
	mul.wide.s32 	%rd41, %r156, 4;
	add.s64 	%rd42, %rd1, %rd41;
	ld.global.f32 	%f45, [%rd42];
	fma.rn.f32 	%f46, %f44, %f45, %f75;
	add.s32 	%r157, %r152, %r108;
	mad.lo.s32 	%r158, %r157, %r108, %r49;
	add.s32 	%r159, %r155, %r109;
	mad.lo.s32 	%r160, %r159, %r109, %r188;
	mul.wide.s32 	%rd43, %r158, 4;
	add.s64 	%rd44, %rd2, %rd43;
	ld.global.f32 	%f47, [%rd44];
	mul.wide.s32 	%rd45, %r160, 4;
	add.s64 	%rd46, %rd1, %rd45;
	ld.global.f32 	%f48, [%rd46];
	fma.rn.f32 	%f49, %f47, %f48, %f46;
	add.s32 	%r161, %r157, %r108;
	mad.lo.s32 	%r162, %r161, %r108, %r49;
	add.s32 	%r163, %r159, %r109;
	mad.lo.s32 	%r164, %r163, %r109, %r188;
	mul.wide.s32 	%rd47, %r162, 4;
	add.s64 	%rd48, %rd2, %rd47;
	ld.global.f32 	%f50, [%rd48];
	mul.wide.s32 	%rd49, %r164, 4;
	add.s64 	%rd50, %rd1, %rd49;
	ld.global.f32 	%f51, [%rd50];
	fma.rn.f32 	%f52, %f50, %f51, %f49;
	add.s32 	%r165, %r161, %r108;
	mad.lo.s32 	%r166, %r165, %r108, %r49;
	add.s32 	%r167, %r163, %r109;
	mad.lo.s32 	%r168, %r167, %r109, %r188;
	mul.wide.s32 	%rd51, %r166, 4;
	add.s64 	%rd52, %rd2, %rd51;
	ld.global.f32 	%f53, [%rd52];
	mul.wide.s32 	%rd53, %r168, 4;
	add.s64 	%rd54, %rd1, %rd53;
	ld.global.f32 	%f54, [%rd54];
	fma.rn.f32 	%f75, %f53, %f54, %f52;
	add.s32 	%r207, %r207, 4;
$L__BB0_11:
	setp.eq.s32 	%p8, %r9, 0;
	@%p8 bra 	$L__BB0_16;
	setp.eq.s32 	%p9, %r9, 1;
	@%p9 bra 	$L__BB0_14;
	mad.lo.s32 	%r169, %r207, %r108, %r31;
	mad.lo.s32 	%r170, %r169, %r108, %r49;
	add.s32 	%r171, %r207, %r7;
	mad.lo.s32 	%r172, %r171, %r109, %r187;
	mad.lo.s32 	%r173, %r172, %r109, %r188;
	mul.wide.s32 	%rd55, %r170, 4;
	add.s64 	%rd56, %rd2, %rd55;
	ld.global.f32 	%f56, [%rd56];
	mul.wide.s32 	%rd57, %r173, 4;
	add.s64 	%rd58, %rd1, %rd57;
	ld.global.f32 	%f57, [%rd58];
	fma.rn.f32 	%f58, %f56, %f57, %f75;
	add.s32 	%r174, %r169, %r108;
	mad.lo.s32 	%r175, %r174, %r108, %r49;
	add.s32 	%r176, %r172, %r109;
	mad.lo.s32 	%r177, %r176, %r109, %r188;
	mul.wide.s32 	%rd59, %r175, 4;
	add.s64 	%rd60, %rd2, %rd59;
	ld.global.f32 	%f59, [%rd60];
	mul.wide.s32 	%rd61, %r177, 4;
	add.s64 	%rd62, %rd1, %rd61;
	ld.global.f32 	%f60, [%rd62];
	fma.rn.f32 	%f75, %f59, %f60, %f58;
	add.s32 	%r207, %r207, 2;
$L__BB0_14:
	setp.eq.s32 	%p10, %r11, 0;
	@%p10 bra 	$L__BB0_16;
	mad.lo.s32 	%r178, %r207, %r108, %r31;
	mad.lo.s32 	%r179, %r178, %r108, %r49;
	add.s32 	%r180, %r207, %r7;
	mad.lo.s32 	%r181, %r180, %r109, %r187;
	mad.lo.s32 	%r182, %r181, %r109, %r188;
	mul.wide.s32 	%rd63, %r179, 4;
	add.s64 	%rd64, %rd2, %rd63;
	ld.global.f32 	%f61, [%rd64];
	mul.wide.s32 	%rd65, %r182, 4;
	add.s64 	%rd66, %rd1, %rd65;
	ld.global.f32 	%f62, [%rd66];
	fma.rn.f32 	%f75, %f61, %f62, %f75;
$L__BB0_16:
	add.s32 	%r188, %r188, 1;
	setp.ne.s32 	%p11, %r188, %r109;
	@%p11 bra 	$L__BB0_5;
	add.s32 	%r187, %r187, 1;
	setp.ne.s32 	%p12, %r187, %r109;
	@%p12 bra 	$L__BB0_4;
$L__BB0_18:
	ld.param.u64 	%rd73, [_Z31convolutionWithoutPaddingKernelPfS_S_S_iiii_param_2];
	cvta.to.global.u64 	%rd67, %rd73;
	mul.wide.u32 	%rd68, %r1, 4;
	add.s64 	%rd69, %rd67, %rd68;
	ld.global.f32 	%f63, [%rd69];
	add.f32 	%f64, %f75, %f63;
	mad.lo.s32 	%r183, %r1, %r119, %r1;
	add.s32 	%r184, %r183, %r4;
	mad.lo.s32 	%r185, %r184, %r119, %r184;
	add.s32 	%r186, %r185, %r118;
	cvta.to.global.u64 	%rd70, %rd4;
	mul.wide.s32 	%rd71, %r186, 4;
	add.s64 	%rd72, %rd70, %rd71;
	st.global.f32 	[%rd72], %f64;
$L__BB0_19:
	ret;

}


// ===== COMPILED SASS (sm_100) =====

	.target	sm_100

	.elftype	@"ET_EXEC"


//--------------------- .note.nv.tkinfo           --------------------------
	.section	.note.nv.tkinfo,"",@"SHT_NOTE"
	.sectionflags	@"SHF_NOTE_NV_TKINFO"
	.tkinfo
        /*0018*/ 	.word	0x00000002
        /*0030*/ 	.string	""
        /*0030*/ 	.string	"ptxas"
        /*0030*/ 	.string	"Cuda compilation tools, release 13.0, V13.0.88"
        /*0030*/ 	.string	"Build cuda_13.0.r13.0/compiler.36424714_0"
        /*0030*/ 	.string	"-arch sm_100 -m 64 "



//--------------------- .note.nv.cuinfo           --------------------------
	.section	.note.nv.cuinfo,"",@"SHT_NOTE"
	.sectionflags	@"SHF_NOTE_NV_CUINFO"
        /*0018*/ 	.short	0x0002
        /*001a*/ 	.short	0x0064
        /*001c*/ 	.short	0x0082
	.zero		2


//--------------------- .nv.info                  --------------------------
	.section	.nv.info,"",@"SHT_CUDA_INFO"
	.align	4


	//----- nvinfo : EIATTR_REGCOUNT
	.align		4
        /*0000*/ 	.byte	0x04, 0x2f
        /*0002*/ 	.short	(.L_1 - .L_0)
	.align		4
.L_0:
        /*0004*/ 	.word	index@(_Z31convolutionWithoutPaddingKernelPfS_S_S_iiii)
        /*0008*/ 	.word	0x00000040


	//----- nvinfo : EIATTR_FRAME_SIZE
	.align		4
.L_1:
        /*000c*/ 	.byte	0x04, 0x11
        /*000e*/ 	.short	(.L_3 - .L_2)
	.align		4
.L_2:
        /*0010*/ 	.word	index@(_Z31convolutionWithoutPaddingKernelPfS_S_S_iiii)
        /*0014*/ 	.word	0x00000000


	//----- nvinfo : EIATTR_MIN_STACK_SIZE
	.align		4
.L_3:
        /*0018*/ 	.byte	0x04, 0x12
        /*001a*/ 	.short	(.L_5 - .L_4)
	.align		4
.L_4:
        /*001c*/ 	.word	index@(_Z31convolutionWithoutPaddingKernelPfS_S_S_iiii)
        /*0020*/ 	.word	0x00000000
.L_5:


//--------------------- .nv.compat                --------------------------
	.section	.nv.compat,"",@"SHT_CUDA_COMPAT_INFO"
	.align	4
        /*0000*/ 	.byte	0x02, 0x09, 0x00, 0x00, 0x02, 0x02, 0x01, 0x00, 0x02, 0x05, 0x05, 0x00, 0x03, 0x07, 0x01, 0x01
        /*0010*/ 	.byte	0x02, 0x03, 0x00, 0x00, 0x02, 0x06, 0x01, 0x00, 0x04, 0x0b, 0x08, 0x00, 0x09, 0x00, 0x00, 0x00
        /*0020*/ 	.byte	0x00, 0x00, 0x00, 0x00


//--------------------- .nv.info._Z31convolutionWithoutPaddingKernelPfS_S_S_iiii --------------------------
	.section	.nv.info._Z31convolutionWithoutPaddingKernelPfS_S_S_iiii,"",@"SHT_CUDA_INFO"
	.sectionflags	@""
	.align	4


	//----- nvinfo : EIATTR_CUDA_API_VERSION
	.align		4
        /*0000*/ 	.byte	0x04, 0x37
        /*0002*/ 	.short	(.L_7 - .L_6)
.L_6:
        /*0004*/ 	.word	0x00000082


	//----- nvinfo : EIATTR_KPARAM_INFO
	.align		4
.L_7:
        /*0008*/ 	.byte	0x04, 0x17
        /*000a*/ 	.short	(.L_9 - .L_8)
.L_8:
        /*000c*/ 	.word	0x00000000
        /*0010*/ 	.short	0x0007
        /*0012*/ 	.short	0x002c
        /*0014*/ 	.byte	0x00, 0xf0, 0x11, 0x00


	//----- nvinfo : EIATTR_KPARAM_INFO
	.align		4
.L_9:
        /*0018*/ 	.byte	0x04, 0x17
        /*001a*/ 	.short	(.L_11 - .L_10)
.L_10:
        /*001c*/ 	.word	0x00000000
        /*0020*/ 	.short	0x0006
        /*0022*/ 	.short	0x0028
        /*0024*/ 	.byte	0x00, 0xf0, 0x11, 0x00


	//----- nvinfo : EIATTR_KPARAM_INFO
	.align		4
.L_11:
        /*0028*/ 	.byte	0x04, 0x17
        /*002a*/ 	.short	(.L_13 - .L_12)
.L_12:
        /*002c*/ 	.word	0x00000000
        /*0030*/ 	.short	0x0005
        /*0032*/ 	.short	0x0024
        /*0034*/ 	.byte	0x00, 0xf0, 0x11, 0x00


	//----- nvinfo : EIATTR_KPARAM_INFO
	.align		4
.L_13:
        /*0038*/ 	.byte	0x04, 0x17
        /*003a*/ 	.short	(.L_15 - .L_14)
.L_14:
        /*003c*/ 	.word	0x00000000
        /*0040*/ 	.short	0x0004
        /*0042*/ 	.short	0x0020
        /*0044*/ 	.byte	0x00, 0xf0, 0x11, 0x00


	//----- nvinfo : EIATTR_KPARAM_INFO
	.align		4
.L_15:
        /*0048*/ 	.byte	0x04, 0x17
        /*004a*/ 	.short	(.L_17 - .L_16)
.L_16:
        /*004c*/ 	.word	0x00000000
        /*0050*/ 	.short	0x0003
        /*0052*/ 	.short	0x0018
        /*0054*/ 	.byte	0x00, 0xf5, 0x21, 0x00


	//----- nvinfo : EIATTR_KPARAM_INFO
	.align		4
.L_17:
        /*0058*/ 	.byte	0x04, 0x17
        /*005a*/ 	.short	(.L_19 - .L_18)
.L_18:
        /*005c*/ 	.word	0x00000000
        /*0060*/ 	.short	0x0002
        /*0062*/ 	.short	0x0010
        /*0064*/ 	.byte	0x00, 0xf5, 0x21, 0x00


	//----- nvinfo : EIATTR_KPARAM_INFO
	.align		4
.L_19:
        /*0068*/ 	.byte	0x04, 0x17
        /*006a*/ 	.short	(.L_21 - .L_20)
.L_20:
        /*006c*/ 	.word	0x00000000
        /*0070*/ 	.short	0x0001
        /*0072*/ 	.short	0x0008
        /*0074*/ 	.byte	0x00, 0xf5, 0x21, 0x00


	//----- nvinfo : EIATTR_KPARAM_INFO
	.align		4
.L_21:
        /*0078*/ 	.byte	0x04, 0x17
        /*007a*/ 	.short	(.L_23 - .L_22)
.L_22:
        /*007c*/ 	.word	0x00000000
        /*0080*/ 	.short	0x0000
        /*0082*/ 	.short	0x0000
        /*0084*/ 	.byte	0x00, 0xf5, 0x21, 0x00


	//----- nvinfo : EIATTR_SPARSE_MMA_MASK
	.align		4
.L_23:
        /*0088*/ 	.byte	0x03, 0x50
        /*008a*/ 	.short	0x0000


	//----- nvinfo : EIATTR_MAXREG_COUNT
	.align		4
        /*008c*/ 	.byte	0x03, 0x1b
        /*008e*/ 	.short	0x00ff


	//----- nvinfo : EIATTR_MERCURY_ISA_VERSION
	.align		4
        /*0090*/ 	.byte	0x03, 0x5f
        /*0092*/ 	.short	0x0101


	//----- nvinfo : EIATTR_VRC_CTA_INIT_COUNT
	.align		4
        /*0094*/ 	.byte	0x02, 0x4a
	.zero		1
	.zero		1


	//----- nvinfo : EIATTR_EXIT_INSTR_OFFSETS
	.align		4
        /*0098*/ 	.byte	0x04, 0x1c
        /*009a*/ 	.short	(.L_25 - .L_24)


	//   ....[0]....
.L_24:
        /*009c*/ 	.word	0x00000130


	//   ....[1]....
        /*00a0*/ 	.word	0x00001180


	//----- nvinfo : EIATTR_CBANK_PARAM_SIZE
	.align		4
.L_25:
        /*00a4*/ 	.byte	0x03, 0x19
        /*00a6*/ 	.short	0x0030


	//----- nvinfo : EIATTR_PARAM_CBANK
	.align		4
        /*00a8*/ 	.byte	0x04, 0x0a
        /*00aa*/ 	.short	(.L_27 - .L_26)
	.align		4
.L_26:
        /*00ac*/ 	.word	index@(.nv.constant0._Z31convolutionWithoutPaddingKernelPfS_S_S_iiii)
        /*00b0*/ 	.short	0x0380
        /*00b2*/ 	.short	0x0030


	//----- nvinfo : EIATTR_SW_WAR
	.align		4
.L_27:
        /*00b4*/ 	.byte	0x04, 0x36
        /*00b6*/ 	.short	(.L_29 - .L_28)
.L_28:
        /*00b8*/ 	.word	0x00000008
.L_29:


//--------------------- .nv.callgraph             --------------------------
	.section	.nv.callgraph,"",@"SHT_CUDA_CALLGRAPH"
	.align	4
	.sectionentsize	8
	.align		4
        /*0000*/ 	.word	0x00000000
	.align		4
        /*0004*/ 	.word	0xffffffff
	.align		4
        /*0008*/ 	.word	0x00000000
	.align		4
        /*000c*/ 	.word	0xfffffffe
	.align		4
        /*0010*/ 	.word	0x00000000
	.align		4
        /*0014*/ 	.word	0xfffffffd
	.align		4
        /*0018*/ 	.word	0x00000000
	.align		4
        /*001c*/ 	.word	0xfffffffc


//--------------------- .text._Z31convolutionWithoutPaddingKernelPfS_S_S_iiii --------------------------
	.section	.text._Z31convolutionWithoutPaddingKernelPfS_S_S_iiii,"ax",@progbits
	.align	128
        .global         _Z31convolutionWithoutPaddingKernelPfS_S_S_iiii
        .type           _Z31convolutionWithoutPaddingKernelPfS_S_S_iiii,@function
        .size           _Z31convolutionWithoutPaddingKernelPfS_S_S_iiii,(.L_x_9 - _Z31convolutionWithoutPaddingKernelPfS_S_S_iiii)
        .other          _Z31convolutionWithoutPaddingKernelPfS_S_S_iiii,@"STO_CUDA_ENTRY STV_DEFAULT"
_Z31convolutionWithoutPaddingKernelPfS_S_S_iiii:
.text._Z31convolutionWithoutPaddingKernelPfS_S_S_iiii:
[----:B------:R-:W-:Y:S01]  /*0000*/  LDC R1, c[0x0][0x37c] ;  /* 0x0000df00ff017b82 */ /* 0x000fe20000000800 */
[----:B------:R-:W0:Y:S07]  /*0010*/  S2R R0, SR_TID.Y ;  /* 0x0000000000007919 */ /* 0x000e2e0000002200 */
[----:B------:R-:W1:Y:S01]  /*0020*/  S2UR UR7, SR_CTAID.X ;  /* 0x00000000000779c3 */ /* 0x000e620000002500 */
[----:B------:R-:W2:Y:S01]  /*0030*/  S2R R7, SR_TID.X ;  /* 0x0000000000077919 */ /* 0x000ea20000002100 */
[----:B------:R-:W3:Y:S06]  /*0040*/  S2R R5, SR_TID.Z ;  /* 0x0000000000057919 */ /* 0x000eec0000002300 */
[----:B------:R-:W3:Y:S01]  /*0050*/  LDC R6, c[0x0][0x368] ;  /* 0x0000da00ff067b82 */ /* 0x000ee20000000800 */
[----:B------:R-:W1:Y:S07]  /*0060*/  LDCU UR4, c[0x0][0x360] ;  /* 0x00006c00ff0477ac */ /* 0x000e6e0008000800 */
[----:B------:R-:W0:Y:S08]  /*0070*/  S2UR UR6, SR_CTAID.Y ;  /* 0x00000000000679c3 */ /* 0x000e300000002600 */
[----:B------:R-:W0:Y:S01]  /*0080*/  LDC R3, c[0x0][0x364] ;  /* 0x0000d900ff037b82 */ /* 0x000e220000000800 */
[----:B-1----:R-:W-:-:S07]  /*0090*/  UIMAD UR7, UR7, UR4, URZ ;  /* 0x00000004070772a4 */ /* 0x002fce000f8e02ff */
[----:B------:R-:W1:Y:S01]  /*00a0*/  LDC R13, c[0x0][0x3a4] ;  /* 0x0000e900ff0d7b82 */ /* 0x000e620000000800 */
[----:B--2---:R-:W-:-:S07]  /*00b0*/  IADD3 R2, PT, PT, R7, UR7, RZ ;  /* 0x0000000707027c10 */ /* 0x004fce000fffe0ff */
[----:B------:R-:W1:Y:S08]  /*00c0*/  LDC R16, c[0x0][0x3a8] ;  /* 0x0000ea00ff107b82 */ /* 0x000e700000000800 */
[----:B------:R-:W3:Y:S01]  /*00d0*/  S2UR UR5, SR_CTAID.Z ;  /* 0x00000000000579c3 */ /* 0x000ee20000002700 */
[----:B0-----:R-:W-:-:S05]  /*00e0*/  IMAD R0, R3, UR6, R0 ;  /* 0x0000000603007c24 */ /* 0x001fca000f8e0200 */
[----:B------:R-:W-:Y:S02]  /*00f0*/  VIMNMX R4, PT, PT, R2, R0, !PT ;  /* 0x0000000002047248 */ /* 0x000fe40007fe0100 */
[----:B-1----:R-:W-:-:S04]  /*0100*/  IADD3 R3, PT, PT, R13, -R16, RZ ;  /* 0x800000100d037210 */ /* 0x002fc80007ffe0ff */
[----:B------:R-:W-:Y:S01]  /*0110*/  ISETP.GT.AND P0, PT, R4, R3, PT ;  /* 0x000000030400720c */ /* 0x000fe20003f04270 */
[----:B---3--:R-:W-:-:S12]  /*0120*/  IMAD R3, R6, UR5, R5 ;  /* 0x0000000506037c24 */ /* 0x008fd8000f8e0205 */
[----:B------:R-:W-:Y:S05]  /*0130*/  @P0 EXIT ;  /* 0x000000000000094d */ /* 0x000fea0003800000 */
[----:B------:R-:W-:Y:S01]  /*0140*/  ISETP.GE.AND P0, PT, R16, 0x1, PT ;  /* 0x000000011000780c */ /* 0x000fe20003f06270 */
[----:B------:R-:W0:Y:S01]  /*0150*/  LDCU.64 UR12, c[0x0][0x358] ;  /* 0x00006b00ff0c77ac */ /* 0x000e220008000a00 */
[----:B------:R-:W-:-:S11]  /*0160*/  HFMA2 R56, -RZ, RZ, 0, 0 ;  /* 0x00000000ff387431 */ /* 0x000fd600000001ff */
[----:B------:R-:W-:Y:S05]  /*0170*/  @!P0 BRA `(.L_x_0) ;  /* 0x0000000c00c88947 */ /* 0x000fea0003800000 */
[----:B------:R-:W1:Y:S02]  /*0180*/  LDCU UR4, c[0x0][0x3a0] ;  /* 0x00007400ff0477ac */ /* 0x000e640008000800 */
[----:B-1----:R-:W-:-:S09]  /*0190*/  UISETP.GE.AND UP0, UPT, UR4, 0x1, UPT ;  /* 0x000000010400788c */ /* 0x002fd2000bf06270 */
[----:B------:R-:W-:Y:S05]  /*01a0*/  BRA.U !UP0, `(.L_x_0) ;  /* 0x0000000d08bc7547 */ /* 0x000fea000b800000 */
[C---:B------:R-:W-:Y:S01]  /*01b0*/  IADD3 R5, PT, PT, R13.reuse, UR7, R7 ;  /* 0x000000070d057c10 */ /* 0x040fe2000fffe007 */
[C---:B------:R-:W-:Y:S01]  /*01c0*/  IMAD R6, R13.reuse, R13, RZ ;  /* 0x0000000d0d067224 */ /* 0x040fe200078e02ff */
[CC--:B------:R-:W-:Y:S01]  /*01d0*/  LEA R7, R13.reuse, R2.reuse, 0x1 ;  /* 0x000000020d077211 */ /* 0x0c0fe200078e08ff */
[C-C-:B------:R-:W-:Y:S01]  /*01e0*/  IMAD R8, R13.reuse, 0x3, R2.reuse ;  /* 0x000000030d087824 */ /* 0x140fe200078e0202 */
[C---:B------:R-:W-:Y:S01]  /*01f0*/  LEA R9, R13.reuse, R2, 0x2 ;  /* 0x000000020d097211 */ /* 0x040fe200078e10ff */
[C-C-:B------:R-:W-:Y:S01]  /*0200*/  IMAD R10, R13.reuse, 0x5, R2.reuse ;  /* 0x000000050d0a7824 */ /* 0x140fe200078e0202 */
[----:B------:R-:W-:Y:S01]  /*0210*/  MOV R56, RZ ;  /* 0x000000ff00387202 */ /* 0x000fe20000000f00 */
[C-C-:B------:R-:W-:Y:S01]  /*0220*/  IMAD R11, R13.reuse, 0x6, R2.reuse ;  /* 0x000000060d0b7824 */ /* 0x140fe200078e0202 */
[----:B------:R-:W-:Y:S01]  /*0230*/  ULOP3.LUT UR8, UR4, 0x7ffffff8, URZ, 0xc0, !UPT ;  /* 0x7ffffff804087892 */ /* 0x000fe2000f8ec0ff */
[----:B------:R-:W-:Y:S02]  /*0240*/  IMAD R12, R13, 0x7, R2 ;  /* 0x000000070d0c7824 */ /* 0x000fe400078e0202 */
[----:B------:R-:W-:-:S02]  /*0250*/  IMAD R13, R3, UR4, RZ ;  /* 0x00000004030d7c24 */ /* 0x000fc4000f8e02ff */
[C---:B------:R-:W-:Y:S01]  /*0260*/  IMAD R4, R16.reuse, UR4, RZ ;  /* 0x0000000410047c24 */ /* 0x040fe2000f8e02ff */
[----:B------:R-:W-:Y:S01]  /*0270*/  UMOV UR4, URZ ;  /* 0x000000ff00047c82 */ /* 0x000fe20008000000 */
[----:B------:R-:W-:Y:S01]  /*0280*/  IMAD R14, R16, R16, RZ ;  /* 0x00000010100e7224 */ /* 0x000fe200078e02ff */
[----:B------:R-:W-:Y:S01]  /*0290*/  IADD3 R17, PT, PT, R13, 0x6, RZ ;  /* 0x000000060d117810 */ /* 0x000fe20007ffe0ff */
[----:B------:R-:W-:Y:S01]  /*02a0*/  IMAD R15, R3, R4, RZ ;  /* 0x00000004030f7224 */ /* 0x000fe200078e02ff */
[C---:B------:R-:W-:Y:S01]  /*02b0*/  IADD3 R18, PT, PT, R13.reuse, 0x7, RZ ;  /* 0x000000070d127810 */ /* 0x040fe20007ffe0ff */
[----:B------:R-:W-:-:S07]  /*02c0*/  IMAD R16, R13, R16, R16 ;  /* 0x000000100d107224 */ /* 0x000fce00078e0210 */
.L_x_7:
[----:B------:R-:W1:Y:S01]  /*02d0*/  LDC R39, c[0x0][0x3a8] ;  /* 0x0000ea00ff277b82 */ /* 0x000e620000000800 */
[----:B------:R-:W2:Y:S01]  /*02e0*/  LDCU UR5, c[0x0][0x3a4] ;  /* 0x00007480ff0577ac */ /* 0x000ea20008000800 */
[----:B------:R-:W-:Y:S02]  /*02f0*/  IADD3 R25, PT, PT, R5, UR4, RZ ;  /* 0x0000000405197c10 */ /* 0x000fe4000fffe0ff */
[----:B------:R-:W-:Y:S02]  /*0300*/  IADD3 R27, PT, PT, R7, UR4, RZ ;  /* 0x00000004071b7c10 */ /* 0x000fe4000fffe0ff */
[----:B------:R-:W-:Y:S02]  /*0310*/  IADD3 R37, PT, PT, R12, UR4, RZ ;  /* 0x000000040c257c10 */ /* 0x000fe4000fffe0ff */
[----:B------:R-:W-:Y:S02]  /*0320*/  IADD3 R29, PT, PT, R8, UR4, RZ ;  /* 0x00000004081d7c10 */ /* 0x000fe4000fffe0ff */
[----:B------:R-:W-:-:S02]  /*0330*/  IADD3 R31, PT, PT, R9, UR4, RZ ;  /* 0x00000004091f7c10 */ /* 0x000fc4000fffe0ff */
[----:B------:R-:W-:Y:S02]  /*0340*/  IADD3 R33, PT, PT, R10, UR4, RZ ;  /* 0x000000040a217c10 */ /* 0x000fe4000fffe0ff */
[----:B------:R-:W-:Y:S02]  /*0350*/  IADD3 R35, PT, PT, R11, UR4, RZ ;  /* 0x000000040b237c10 */ /* 0x000fe4000fffe0ff */
[----:B------:R-:W-:Y:S02]  /*0360*/  IADD3 R23, PT, PT, R2, UR4, RZ ;  /* 0x0000000402177c10 */ /* 0x000fe4000fffe0ff */
[----:B------:R-:W-:Y:S01]  /*0370*/  IADD3 R19, PT, PT, R13, 0x2, RZ ;  /* 0x000000020d137810 */ /* 0x000fe20007ffe0ff */
[--C-:B--2---:R-:W-:Y:S01]  /*0380*/  IMAD R24, R25, UR5, R0.reuse ;  /* 0x0000000519187c24 */ /* 0x104fe2000f8e0200 */
[----:B------:R-:W-:Y:S01]  /*0390*/  IADD3 R20, PT, PT, R13, 0x3, RZ ;  /* 0x000000030d147810 */ /* 0x000fe20007ffe0ff */
[--C-:B------:R-:W-:Y:S01]  /*03a0*/  IMAD R25, R27, UR5, R0.reuse ;  /* 0x000000051b197c24 */ /* 0x100fe2000f8e0200 */
[----:B------:R-:W-:Y:S01]  /*03b0*/  IADD3 R21, PT, PT, R13, 0x4, RZ ;  /* 0x000000040d157810 */ /* 0x000fe20007ffe0ff */
[----:B------:R-:W-:Y:S01]  /*03c0*/  IMAD R36, R37, UR5, R0 ;  /* 0x0000000525247c24 */ /* 0x000fe2000f8e0200 */
[----:B------:R-:W-:Y:S01]  /*03d0*/  IADD3 R22, PT, PT, R13, 0x5, RZ ;  /* 0x000000050d167810 */ /* 0x000fe20007ffe0ff */
[----:B-1----:R-:W-:-:S02]  /*03e0*/  IMAD R38, R18, R39, UR4 ;  /* 0x0000000412267e24 */ /* 0x002fc4000f8e0227 */
[--C-:B------:R-:W-:Y:S02]  /*03f0*/  IMAD R26, R29, UR5, R0.reuse ;  /* 0x000000051d1a7c24 */ /* 0x100fe4000f8e0200 */
[--C-:B------:R-:W-:Y:S02]  /*0400*/  IMAD R27, R31, UR5, R0.reuse ;  /* 0x000000051f1b7c24 */ /* 0x100fe4000f8e0200 */
[--C-:B------:R-:W-:Y:S02]  /*0410*/  IMAD R34, R33, UR5, R0.reuse ;  /* 0x0000000521227c24 */ /* 0x100fe4000f8e0200 */
[--C-:B------:R-:W-:Y:S02]  /*0420*/  IMAD R35, R35, UR5, R0.reuse ;  /* 0x0000000523237c24 */ /* 0x100fe4000f8e0200 */
[----:B------:R-:W-:Y:S01]  /*0430*/  IMAD R37, R23, UR5, R0 ;  /* 0x0000000517257c24 */ /* 0x000fe2000f8e0200 */
[----:B------:R-:W-:-:S06]  /*0440*/  UMOV UR5, URZ ;  /* 0x000000ff00057c82 */ /* 0x000fcc0008000000 */
.L_x_6:
[----:B------:R-:W1:Y:S02]  /*0450*/  LDCU UR6, c[0x0][0x3a0] ;  /* 0x00007400ff0677ac */ /* 0x000e640008000800 */
[----:B-1----:R-:W-:-:S03]  /*0460*/  UISETP.GE.U32.AND UP0, UPT, UR6, 0x8, UPT ;  /* 0x000000080600788c */ /* 0x002fc6000bf06070 */
[----:B------:R-:W-:-:S06]  /*0470*/  UMOV UR6, URZ ;  /* 0x000000ff00067c82 */ /* 0x000fcc0008000000 */
[----:B------:R-:W-:Y:S05]  /*0480*/  BRA.U !UP0, `(.L_x_1) ;  /* 0x0000000508607547 */ /* 0x000fea000b800000 */
[----:B------:R-:W1:Y:S01]  /*0490*/  LDC R28, c[0x0][0x3a8] ;  /* 0x0000ea00ff1c7b82 */ /* 0x000e620000000800 */
[----:B------:R-:W-:Y:S01]  /*04a0*/  IADD3 R46, PT, PT, R16, UR4, RZ ;  /* 0x00000004102e7c10 */ /* 0x000fe2000fffe0ff */
[----:B------:R-:W-:Y:S01]  /*04b0*/  UIADD3 UR6, UPT, UPT, -UR8, URZ, URZ ;  /* 0x000000ff08067290 */ /* 0x000fe2000fffe1ff */
[----:B------:R-:W-:Y:S02]  /*04c0*/  IADD3 R48, PT, PT, R15, UR4, RZ ;  /* 0x000000040f307c10 */ /* 0x000fe4000fffe0ff */
[----:B------:R-:W-:Y:S02]  /*04d0*/  IADD3 R39, PT, PT, R24, UR5, RZ ;  /* 0x0000000518277c10 */ /* 0x000fe4000fffe0ff */
[----:B------:R-:W-:Y:S01]  /*04e0*/  IADD3 R4, PT, PT, R25, UR5, RZ ;  /* 0x0000000519047c10 */ /* 0x000fe2000fffe0ff */
[----:B------:R-:W2:Y:S01]  /*04f0*/  LDC R53, c[0x0][0x3a8] ;  /* 0x0000ea00ff357b82 */ /* 0x000ea20000000800 */
[----:B------:R-:W-:Y:S02]  /*0500*/  IADD3 R40, PT, PT, R26, UR5, RZ ;  /* 0x000000051a287c10 */ /* 0x000fe4000fffe0ff */
[----:B------:R-:W-:-:S02]  /*0510*/  IADD3 R41, PT, PT, R27, UR5, RZ ;  /* 0x000000051b297c10 */ /* 0x000fc4000fffe0ff */
[----:B------:R-:W-:Y:S02]  /*0520*/  IADD3 R42, PT, PT, R34, UR5, RZ ;  /* 0x00000005222a7c10 */ /* 0x000fe4000fffe0ff */
[----:B------:R-:W-:Y:S02]  /*0530*/  IADD3 R43, PT, PT, R35, UR5, RZ ;  /* 0x00000005232b7c10 */ /* 0x000fe4000fffe0ff */
[----:B------:R-:W-:Y:S02]  /*0540*/  IADD3 R44, PT, PT, R36, UR5, RZ ;  /* 0x00000005242c7c10 */ /* 0x000fe4000fffe0ff */
[----:B------:R-:W-:Y:S01]  /*0550*/  IADD3 R45, PT, PT, R37, UR5, RZ ;  /* 0x00000005252d7c10 */ /* 0x000fe2000fffe0ff */
[-C--:B-1----:R-:W-:Y:S02]  /*0560*/  IMAD R30, R19, R28.reuse, UR4 ;  /* 0x00000004131e7e24 */ /* 0x082fe4000f8e021c */
[-C--:B------:R-:W-:Y:S02]  /*0570*/  IMAD R32, R20, R28.reuse, UR4 ;  /* 0x0000000414207e24 */ /* 0x080fe4000f8e021c */
[----:B------:R-:W-:-:S02]  /*0580*/  IMAD R50, R21, R28, UR4 ;  /* 0x0000000415327e24 */ /* 0x000fc4000f8e021c */
[-C--:B------:R-:W-:Y:S02]  /*0590*/  IMAD R52, R22, R28.reuse, UR4 ;  /* 0x0000000416347e24 */ /* 0x080fe4000f8e021c */
[----:B------:R-:W-:Y:S02]  /*05a0*/  IMAD R28, R17, R28, UR4 ;  /* 0x00000004111c7e24 */ /* 0x000fe4000f8e021c */
[-C--:B--2---:R-:W-:Y:S02]  /*05b0*/  IMAD R51, R52, R53.reuse, UR5 ;  /* 0x0000000534337e24 */ /* 0x084fe4000f8e0235 */
[-C--:B------:R-:W-:Y:S02]  /*05c0*/  IMAD R46, R46, R53.reuse, UR5 ;  /* 0x000000052e2e7e24 */ /* 0x080fe4000f8e0235 */
[-C--:B------:R-:W-:Y:S02]  /*05d0*/  IMAD R48, R48, R53.reuse, UR5 ;  /* 0x0000000530307e24 */ /* 0x080fe4000f8e0235 */
[----:B------:R-:W-:-:S02]  /*05e0*/  IMAD R47, R30, R53, UR5 ;  /* 0x000000051e2f7e24 */ /* 0x000fc4000f8e0235 */
[-C--:B------:R-:W-:Y:S02]  /*05f0*/  IMAD R49, R32, R53.reuse, UR5 ;  /* 0x0000000520317e24 */ /* 0x080fe4000f8e0235 */
[-C--:B------:R-:W-:Y:S02]  /*0600*/  IMAD R50, R50, R53.reuse, UR5 ;  /* 0x0000000532327e24 */ /* 0x080fe4000f8e0235 */
[-C--:B------:R-:W-:Y:S02]  /*0610*/  IMAD R52, R28, R53.reuse, UR5 ;  /* 0x000000051c347e24 */ /* 0x080fe4000f8e0235 */
[----:B------:R-:W-:-:S07]  /*0620*/  IMAD R53, R38, R53, UR5 ;  /* 0x0000000526357e24 */ /* 0x000fce000f8e0235 */
.L_x_2:
[----:B------:R-:W1:Y:S08]  /*0630*/  LDC.64 R32, c[0x0][0x380] ;  /* 0x0000e000ff207b82 */ /* 0x000e700000000a00 */
[----:B------:R-:W2:Y:S01]  /*0640*/  LDC.64 R28, c[0x0][0x388] ;  /* 0x0000e200ff1c7b82 */ /* 0x000ea20000000a00 */
[----:B-1----:R-:W-:-:S04]  /*0650*/  IMAD.WIDE R30, R39, 0x4, R32 ;  /* 0x00000004271e7825 */ /* 0x002fc800078e0220 */
[----:B------:R-:W-:Y:S01]  /*0660*/  IMAD.WIDE R54, R45, 0x4, R32 ;  /* 0x000000042d367825 */ /* 0x000fe200078e0220 */
[----:B0-----:R2:W3:Y:S05]  /*0670*/  LDG.E R59, desc[UR12][R30.64] ;  /* 0x0000000c1e3b7981 */ /* 0x0014ea000c1e1900 */
[----:B------:R-:W4:Y:S01]  /*0680*/  LDG.E R55, desc[UR12][R54.64] ;  /* 0x0000000c36377981 */ /* 0x000f22000c1e1900 */
[----:B--2---:R-:W-:-:S05]  /*0690*/  IMAD.WIDE R30, R48, 0x4, R28 ;  /* 0x00000004301e7825 */ /* 0x004fca00078e021c */
[----:B------:R0:W4:Y:S02]  /*06a0*/  LDG.E R57, desc[UR12][R30.64] ;  /* 0x0000000c1e397981 */ /* 0x000124000c1e1900 */
[----:B0-----:R-:W-:-:S05]  /*06b0*/  IMAD.WIDE R30, R46, 0x4, R28 ;  /* 0x000000042e1e7825 */ /* 0x001fca00078e021c */
[----:B------:R0:W3:Y:S02]  /*06c0*/  LDG.E R58, desc[UR12][R30.64] ;  /* 0x0000000c1e3a7981 */ /* 0x0000e4000c1e1900 */
[----:B0-----:R-:W-:-:S04]  /*06d0*/  IMAD.WIDE R30, R40, 0x4, R32 ;  /* 0x00000004281e7825 */ /* 0x001fc800078e0220 */
[----:B----4-:R-:W-:Y:S01]  /*06e0*/  FFMA R56, R55, R57, R56 ;  /* 0x0000003937387223 */ /* 0x010fe20000000038 */
[----:B------:R-:W-:-:S05]  /*06f0*/  IMAD.WIDE R54, R4, 0x4, R32 ;  /* 0x0000000404367825 */ /* 0x000fca00078e0220 */
[----:B------:R-:W2:Y:S01]  /*0700*/  LDG.E R57, desc[UR12][R54.64] ;  /* 0x0000000c36397981 */ /* 0x000ea2000c1e1900 */
[----:B---3--:R-:W-:-:S03]  /*0710*/  FFMA R56, R59, R58, R56 ;  /* 0x0000003a3b387223 */ /* 0x008fc60000000038 */
[----:B------:R0:W3:Y:S02]  /*0720*/  LDG.E R59, desc[UR12][R30.64] ;  /* 0x0000000c1e3b7981 */ /* 0x0000e4000c1e1900 */
[----:B0-----:R-:W-:-:S05]  /*0730*/  IMAD.WIDE R30, R47, 0x4, R28 ;  /* 0x000000042f1e7825 */ /* 0x001fca00078e021c */
[----:B------:R0:W2:Y:S02]  /*0740*/  LDG.E R58, desc[UR12][R30.64] ;  /* 0x0000000c1e3a7981 */ /* 0x0000a4000c1e1900 */
[----:B0-----:R-:W-:-:S05]  /*0750*/  IMAD.WIDE R30, R49, 0x4, R28 ;  /* 0x00000004311e7825 */ /* 0x001fca00078e021c */
[----:B------:R0:W3:Y:S02]  /*0760*/  LDG.E R60, desc[UR12][R30.64] ;  /* 0x0000000c1e3c7981 */ /* 0x0000e4000c1e1900 */
[----:B0-----:R-:W-:-:S05]  /*0770*/  IMAD.WIDE R30, R42, 0x4, R32 ;  /* 0x000000042a1e7825 */ /* 0x001fca00078e0220 */
[----:B------:R0:W4:Y:S02]  /*0780*/  LDG.E R55, desc[UR12][R30.64] ;  /* 0x0000000c1e377981 */ /* 0x000124000c1e1900 */
[----:B0-----:R-:W-:-:S04]  /*0790*/  IMAD.WIDE R30, R51, 0x4, R28 ;  /* 0x00000004331e7825 */ /* 0x001fc800078e021c */
[----:B--2---:R-:W-:-:S04]  /*07a0*/  FFMA R56, R57, R58, R56 ;  /* 0x0000003a39387223 */ /* 0x004fc80000000038 */
[----:B---3--:R-:W-:Y:S01]  /*07b0*/  FFMA R54, R59, R60, R56 ;  /* 0x0000003c3b367223 */ /* 0x008fe20000000038 */
[----:B------:R-:W-:-:S04]  /*07c0*/  IMAD.WIDE R56, R41, 0x4, R32 ;  /* 0x0000000429387825 */ /* 0x000fc800078e0220 */
[----:B------:R-:W-:Y:S02]  /*07d0*/  IMAD.WIDE R58, R50, 0x4, R28 ;  /* 0x00000004323a7825 */ /* 0x000fe400078e021c */
[----:B------:R-:W2:Y:S04]  /*07e0*/  LDG.E R57, desc[UR12][R56.64] ;  /* 0x0000000c38397981 */ /* 0x000ea8000c1e1900 */
[----:B------:R-:W2:Y:S04]  /*07f0*/  LDG.E R58, desc[UR12][R58.64] ;  /* 0x0000000c3a3a7981 */ /* 0x000ea8000c1e1900 */
[----:B------:R0:W4:Y:S02]  /*0800*/  LDG.E R56, desc[UR12][R30.64] ;  /* 0x0000000c1e387981 */ /* 0x000124000c1e1900 */
[----:B0-----:R-:W-:-:S05]  /*0810*/  IMAD.WIDE R30, R43, 0x4, R32 ;  /* 0x000000042b1e7825 */ /* 0x001fca00078e0220 */
[----:B------:R0:W3:Y:S01]  /*0820*/  LDG.E R60, desc[UR12][R30.64] ;  /* 0x0000000c1e3c7981 */ /* 0x0000e2000c1e1900 */
[----:B------:R-:W-:-:S06]  /*0830*/  IMAD.WIDE R32, R44, 0x4, R32 ;  /* 0x000000042c207825 */ /* 0x000fcc00078e0220 */
[----:B------:R-:W5:Y:S01]  /*0840*/  LDG.E R32, desc[UR12][R32.64] ;  /* 0x0000000c20207981 */ /* 0x000f62000c1e1900 */
[----:B0-----:R-:W-:-:S04]  /*0850*/  IMAD.WIDE R30, R52, 0x4, R28 ;  /* 0x00000004341e7825 */ /* 0x001fc800078e021c */
[----:B------:R-:W-:Y:S01]  /*0860*/  IMAD.WIDE R28, R53, 0x4, R28 ;  /* 0x00000004351c7825 */ /* 0x000fe200078e021c */
[----:B------:R-:W3:Y:S05]  /*0870*/  LDG.E R61, desc[UR12][R30.64] ;  /* 0x0000000c1e3d7981 */ /* 0x000eea000c1e1900 */
[----:B------:R-:W5:Y:S01]  /*0880*/  LDG.E R28, desc[UR12][R28.64] ;  /* 0x0000000c1c1c7981 */ /* 0x000f62000c1e1900 */
[----:B------:R-:W-:-:S04]  /*0890*/  UIADD3 UR6, UPT, UPT, UR6, 0x8, URZ ;  /* 0x0000000806067890 */ /* 0x000fc8000fffe0ff */
[----:B------:R-:W-:Y:S01]  /*08a0*/  UISETP.NE.AND UP0, UPT, UR6, URZ, UPT ;  /* 0x000000ff0600728c */ /* 0x000fe2000bf05270 */
[C---:B------:R-:W-:Y:S02]  /*08b0*/  LEA R39, R6.reuse, R39, 0x3 ;  /* 0x0000002706277211 */ /* 0x040fe400078e18ff */
[C---:B------:R-:W-:Y:S02]  /*08c0*/  LEA R4, R6.reuse, R4, 0x3 ;  /* 0x0000000406047211 */ /* 0x040fe400078e18ff */
[C---:B------:R-:W-:Y:S02]  /*08d0*/  LEA R40, R6.reuse, R40, 0x3 ;  /* 0x0000002806287211 */ /* 0x040fe400078e18ff */
[C---:B------:R-:W-:Y:S02]  /*08e0*/  LEA R41, R6.reuse, R41, 0x3 ;  /* 0x0000002906297211 */ /* 0x040fe400078e18ff */
[C---:B------:R-:W-:Y:S02]  /*08f0*/  LEA R42, R6.reuse, R42, 0x3 ;  /* 0x0000002a062a7211 */ /* 0x040fe400078e18ff */
[----:B------:R-:W-:-:S02]  /*0900*/  LEA R43, R6, R43, 0x3 ;  /* 0x0000002b062b7211 */ /* 0x000fc400078e18ff */
[C---:B------:R-:W-:Y:S02]  /*0910*/  LEA R44, R6.reuse, R44, 0x3 ;  /* 0x0000002c062c7211 */ /* 0x040fe400078e18ff */
[----:B------:R-:W-:Y:S02]  /*0920*/  LEA R45, R6, R45, 0x3 ;  /* 0x0000002d062d7211 */ /* 0x000fe400078e18ff */
[C---:B------:R-:W-:Y:S02]  /*0930*/  LEA R46, R14.reuse, R46, 0x3 ;  /* 0x0000002e0e2e7211 */ /* 0x040fe400078e18ff */
[C---:B------:R-:W-:Y:S02]  /*0940*/  LEA R47, R14.reuse, R47, 0x3 ;  /* 0x0000002f0e2f7211 */ /* 0x040fe400078e18ff */
[C---:B------:R-:W-:Y:S02]  /*0950*/  LEA R49, R14.reuse, R49, 0x3 ;  /* 0x000000310e317211 */ /* 0x040fe400078e18ff */
[----:B------:R-:W-:-:S02]  /*0960*/  LEA R50, R14, R50, 0x3 ;  /* 0x000000320e327211 */ /* 0x000fc400078e18ff */
[C---:B------:R-:W-:Y:S02]  /*0970*/  LEA R51, R14.reuse, R51, 0x3 ;  /* 0x000000330e337211 */ /* 0x040fe400078e18ff */
[C---:B------:R-:W-:Y:S02]  /*0980*/  LEA R52, R14.reuse, R52, 0x3 ;  /* 0x000000340e347211 */ /* 0x040fe400078e18ff */
[C---:B------:R-:W-:Y:S02]  /*0990*/  LEA R53, R14.reuse, R53, 0x3 ;  /* 0x000000350e357211 */ /* 0x040fe400078e18ff */
[----:B------:R-:W-:Y:S01]  /*09a0*/  LEA R48, R14, R48, 0x3 ;  /* 0x000000300e307211 */ /* 0x000fe200078e18ff */
[----:B--2---:R-:W-:-:S04]  /*09b0*/  FFMA R54, R57, R58, R54 ;  /* 0x0000003a39367223 */ /* 0x004fc80000000036 */
[----:B----4-:R-:W-:-:S04]  /*09c0*/  FFMA R55, R55, R56, R54 ;  /* 0x0000003837377223 */ /* 0x010fc80000000036 */
[----:B---3--:R-:W-:-:S04]  /*09d0*/  FFMA R55, R60, R61, R55 ;  /* 0x0000003d3c377223 */ /* 0x008fc80000000037 */
[----:B-----5:R-:W-:Y:S01]  /*09e0*/  FFMA R56, R32, R28, R55 ;  /* 0x0000001c20387223 */ /* 0x020fe20000000037 */
[----:B------:R-:W-:Y:S06]  /*09f0*/  BRA.U UP0, `(.L_x_2) ;  /* 0xfffffffd000c7547 */ /* 0x000fec000b83ffff */
[----:B------:R-:W-:-:S05]  /*0a00*/  UMOV UR6, UR8 ;  /* 0x0000000800067c82 */ /* 0x000fca0008000000 */
.L_x_1:
[----:B------:R-:W1:Y:S02]  /*0a10*/  LDCU UR9, c[0x0][0x3a0] ;  /* 0x00007400ff0977ac */ /* 0x000e640008000800 */
[----:B-1----:R-:W-:-:S04]  /*0a20*/  ULOP3.LUT UR10, UR9, 0x7, URZ, 0xc0, !UPT ;  /* 0x00000007090a7892 */ /* 0x002fc8000f8ec0ff */
[----:B------:R-:W-:-:S09]  /*0a30*/  UISETP.NE.AND UP0, UPT, UR10, URZ, UPT ;  /* 0x000000ff0a00728c */ /* 0x000fd2000bf05270 */
[----:B------:R-:W-:Y:S05]  /*0a40*/  BRA.U !UP0, `(.L_x_3) ;  /* 0x0000000508787547 */ /* 0x000fea000b800000 */
[----:B------:R-:W-:Y:S02]  /*0a50*/  ULOP3.LUT UR11, UR9, 0x3, URZ, 0xc0, !UPT ;  /* 0x00000003090b7892 */ /* 0x000fe4000f8ec0ff */
[----:B------:R-:W-:Y:S02]  /*0a60*/  UIADD3 UR9, UPT, UPT, UR10, -0x1, URZ ;  /* 0xffffffff0a097890 */ /* 0x000fe4000fffe0ff */
[----:B------:R-:W-:Y:S02]  /*0a70*/  UISETP.NE.AND UP1, UPT, UR11, URZ, UPT ;  /* 0x000000ff0b00728c */ /* 0x000fe4000bf25270 */
[----:B------:R-:W-:-:S09]  /*0a80*/  UISETP.GE.U32.AND UP0, UPT, UR9, 0x3, UPT ;  /* 0x000000030900788c */ /* 0x000fd2000bf06070 */
[----:B------:R-:W-:Y:S05]  /*0a90*/  BRA.U !UP0, `(.L_x_4) ;  /* 0x0000000108ac7547 */ /* 0x000fea000b800000 */
[----:B------:R-:W1:Y:S01]  /*0aa0*/  LDC R45, c[0x0][0x3a8] ;  /* 0x0000ea00ff2d7b82 */ /* 0x000e620000000800 */
[----:B------:R-:W-:Y:S02]  /*0ab0*/  IADD3 R32, PT, PT, R13, UR6, RZ ;  /* 0x000000060d207c10 */ /* 0x000fe4000fffe0ff */
[----:B------:R-:W-:-:S05]  /*0ac0*/  IADD3 R39, PT, PT, R0, UR5, RZ ;  /* 0x0000000500277c10 */ /* 0x000fca000fffe0ff */
[----:B------:R-:W2:Y:S08]  /*0ad0*/  LDC R4, c[0x0][0x3a4] ;  /* 0x0000e900ff047b82 */ /* 0x000eb00000000800 */
[----:B------:R-:W3:Y:S08]  /*0ae0*/  LDC.64 R30, c[0x0][0x380] ;  /* 0x0000e000ff1e7b82 */ /* 0x000ef00000000a00 */
[----:B------:R-:W4:Y:S01]  /*0af0*/  LDC.64 R28, c[0x0][0x388] ;  /* 0x0000e200ff1c7b82 */ /* 0x000f220000000a00 */
[----:B-1----:R-:W-:-:S04]  /*0b00*/  IMAD R32, R32, R45, UR4 ;  /* 0x0000000420207e24 */ /* 0x002fc8000f8e022d */
[CC--:B------:R-:W-:Y:S01]  /*0b10*/  IMAD R43, R32.reuse, R45.reuse, UR5 ;  /* 0x00000005202b7e24 */ /* 0x0c0fe2000f8e022d */
[----:B------:R-:W-:Y:S01]  /*0b20*/  IADD3 R40, PT, PT, R32, R45, RZ ;  /* 0x0000002d20287210 */ /* 0x000fe20007ffe0ff */
[----:B--2---:R-:W-:-:S03]  /*0b30*/  IMAD R33, R4, UR6, R23 ;  /* 0x0000000604217c24 */ /* 0x004fc6000f8e0217 */
[CC--:B------:R-:W-:Y:S01]  /*0b40*/  IADD3 R42, PT, PT, R40.reuse, R45.reuse, RZ ;  /* 0x0000002d282a7210 */ /* 0x0c0fe20007ffe0ff */
[-C--:B------:R-:W-:Y:S02]  /*0b50*/  IMAD R53, R40, R45.reuse, UR5 ;  /* 0x0000000528357e24 */ /* 0x080fe4000f8e022d */
[CC--:B------:R-:W-:Y:S01]  /*0b60*/  IMAD R41, R33.reuse, R4.reuse, R39 ;  /* 0x0000000421297224 */ /* 0x0c0fe200078e0227 */
[-C--:B------:R-:W-:Y:S01]  /*0b70*/  IADD3 R51, PT, PT, R33, R4.reuse, RZ ;  /* 0x0000000421337210 */ /* 0x080fe20007ffe0ff */
[CC--:B------:R-:W-:Y:S01]  /*0b80*/  IMAD R57, R42.reuse, R45.reuse, UR5 ;  /* 0x000000052a397e24 */ /* 0x0c0fe2000f8e022d */
[----:B------:R-:W-:Y:S01]  /*0b90*/  IADD3 R49, PT, PT, R42, R45, RZ ;  /* 0x0000002d2a317210 */ /* 0x000fe20007ffe0ff */
[----:B---3--:R-:W-:Y:S01]  /*0ba0*/  IMAD.WIDE R40, R41, 0x4, R30 ;  /* 0x0000000429287825 */ /* 0x008fe200078e021e */
[----:B------:R-:W-:-:S03]  /*0bb0*/  IADD3 R55, PT, PT, R51, R4, RZ ;  /* 0x0000000433377210 */ /* 0x000fc60007ffe0ff */
[----:B------:R-:W-:Y:S01]  /*0bc0*/  IMAD R49, R49, R45, UR5 ;  /* 0x0000000531317e24 */ /* 0x000fe2000f8e022d */
[----:B0-----:R0:W2:Y:S01]  /*0bd0*/  LDG.E R47, desc[UR12][R40.64] ;  /* 0x0000000c282f7981 */ /* 0x0010a2000c1e1900 */
[----:B----4-:R-:W-:Y:S01]  /*0be0*/  IMAD.WIDE R32, R43, 0x4, R28 ;  /* 0x000000042b207825 */ /* 0x010fe200078e021c */
[----:B------:R-:W-:-:S03]  /*0bf0*/  IADD3 R46, PT, PT, R55, R4, RZ ;  /* 0x00000004372e7210 */ /* 0x000fc60007ffe0ff */
[-CC-:B------:R-:W-:Y:S01]  /*0c00*/  IMAD R43, R51, R4.reuse, R39.reuse ;  /* 0x00000004332b7224 */ /* 0x180fe200078e0227 */
[----:B------:R1:W2:Y:S01]  /*0c10*/  LDG.E R45, desc[UR12][R32.64] ;  /* 0x0000000c202d7981 */ /* 0x0002a2000c1e1900 */
[----:B------:R-:W-:Y:S02]  /*0c20*/  IMAD R55, R55, R4, R39 ;  /* 0x0000000437377224 */ /* 0x000fe400078e0227 */
[----:B0-----:R-:W-:-:S04]  /*0c30*/  IMAD.WIDE R40, R53, 0x4, R28 ;  /* 0x0000000435287825 */ /* 0x001fc800078e021c */
[----:B------:R-:W-:Y:S01]  /*0c40*/  IMAD.WIDE R42, R43, 0x4, R30 ;  /* 0x000000042b2a7825 */ /* 0x000fe200078e021e */
[----:B------:R0:W3:Y:S03]  /*0c50*/  LDG.E R44, desc[UR12][R40.64] ;  /* 0x0000000c282c7981 */ /* 0x0000e6000c1e1900 */
[----:B-1----:R-:W-:Y:S02]  /*0c60*/  IMAD.WIDE R32, R57, 0x4, R28 ;  /* 0x0000000439207825 */ /* 0x002fe400078e021c */
[----:B------:R-:W3:Y:S02]  /*0c70*/  LDG.E R42, desc[UR12][R42.64] ;  /* 0x0000000c2a2a7981 */ /* 0x000ee4000c1e1900 */
[----:B------:R-:W-:Y:S02]  /*0c80*/  IMAD R39, R46, R4, R39 ;  /* 0x000000042e277224 */ /* 0x000fe400078e0227 */
[----:B0-----:R-:W-:Y:S01]  /*0c90*/  IMAD.WIDE R40, R55, 0x4, R30 ;  /* 0x0000000437287825 */ /* 0x001fe200078e021e */
[----:B------:R-:W4:Y:S03]  /*0ca0*/  LDG.E R32, desc[UR12][R32.64] ;  /* 0x0000000c20207981 */ /* 0x000f26000c1e1900 */
[----:B------:R-:W-:-:S04]  /*0cb0*/  IMAD.WIDE R28, R49, 0x4, R28 ;  /* 0x00000004311c7825 */ /* 0x000fc800078e021c */
[----:B------:R-:W-:Y:S02]  /*0cc0*/  IMAD.WIDE R30, R39, 0x4, R30 ;  /* 0x00000004271e7825 */ /* 0x000fe400078e021e */
[----:B------:R-:W4:Y:S04]  /*0cd0*/  LDG.E R39, desc[UR12][R40.64] ;  /* 0x0000000c28277981 */ /* 0x000f28000c1e1900 */
[----:B------:R-:W5:Y:S04]  /*0ce0*/  LDG.E R28, desc[UR12][R28.64] ;  /* 0x0000000c1c1c7981 */ /* 0x000f68000c1e1900 */
[----:B------:R-:W5:Y:S01]  /*0cf0*/  LDG.E R30, desc[UR12][R30.64] ;  /* 0x0000000c1e1e7981 */ /* 0x000f62000c1e1900 */
[----:B------:R-:W-:Y:S01]  /*0d00*/  UIADD3 UR6, UPT, UPT, UR6, 0x4, URZ ;  /* 0x0000000406067890 */ /* 0x000fe2000fffe0ff */
[----:B--2---:R-:W-:-:S04]  /*0d10*/  FFMA R45, R47, R45, R56 ;  /* 0x0000002d2f2d7223 */ /* 0x004fc80000000038 */
[----:B---3--:R-:W-:-:S04]  /*0d20*/  FFMA R44, R42, R44, R45 ;  /* 0x0000002c2a2c7223 */ /* 0x008fc8000000002d */
[----:B----4-:R-:W-:-:S04]  /*0d30*/  FFMA R39, R39, R32, R44 ;  /* 0x0000002027277223 */ /* 0x010fc8000000002c */
[----:B-----5:R-:W-:-:S07]  /*0d40*/  FFMA R56, R30, R28, R39 ;  /* 0x0000001c1e387223 */ /* 0x020fce0000000027 */
.L_x_4:
[----:B------:R-:W-:Y:S05]  /*0d50*/  BRA.U !UP1, `(.L_x_3) ;  /* 0x0000000109b47547 */ /* 0x000fea000b800000 */
[----:B------:R-:W1:Y:S01]  /*0d60*/  LDCU UR9, c[0x0][0x3a0] ;  /* 0x00007400ff0977ac */ /* 0x000e620008000800 */
[----:B------:R-:W-:Y:S02]  /*0d70*/  UISETP.NE.AND UP0, UPT, UR11, 0x1, UPT ;  /* 0x000000010b00788c */ /* 0x000fe4000bf05270 */
[----:B-1----:R-:W-:-:S07]  /*0d80*/  ULOP3.LUT UP1, URZ, UR9, 0x1, URZ, 0xc0, !UPT ;  /* 0x0000000109ff7892 */ /* 0x002fce000f82c0ff */
        /* <DEDUP_REMOVED lines=10> */
[----:B--2---:R-:W-:-:S04]  /*0e30*/  IMAD R29, R4, UR6, R23 ;  /* 0x00000006041d7c24 */ /* 0x004fc8000f8e0217 */
[----:B------:R-:W-:Y:S01]  /*0e40*/  IMAD R39, R32, R39, UR5 ;  /* 0x0000000520277e24 */ /* 0x000fe2000f8e0227 */
[CC--:B------:R-:W-:Y:S01]  /*0e50*/  IADD3 R45, PT, PT, R29.reuse, R4.reuse, RZ ;  /* 0x000000041d2d7210 */ /* 0x0c0fe20007ffe0ff */
[----:B------:R-:W-:Y:S02]  /*0e60*/  IMAD R33, R29, R4, R42 ;  /* 0x000000041d217224 */ /* 0x000fe400078e022a */
[----:B---3--:R-:W-:-:S04]  /*0e70*/  IMAD.WIDE R28, R43, 0x4, R30 ;  /* 0x000000042b1c7825 */ /* 0x008fc800078e021e */
[----:B------:R-:W-:Y:S02]  /*0e80*/  IMAD R45, R45, R4, R42 ;  /* 0x000000042d2d7224 */ /* 0x000fe400078e022a */
[----:B----4-:R-:W-:Y:S01]  /*0e90*/  IMAD.WIDE R32, R33, 0x4, R40 ;  /* 0x0000000421207825 */ /* 0x010fe200078e0228 */
[----:B0-----:R-:W2:Y:S03]  /*0ea0*/  LDG.E R28, desc[UR12][R28.64] ;  /* 0x0000000c1c1c7981 */ /* 0x001ea6000c1e1900 */
[----:B------:R-:W-:Y:S02]  /*0eb0*/  IMAD.WIDE R30, R39, 0x4, R30 ;  /* 0x00000004271e7825 */ /* 0x000fe400078e021e */
[----:B------:R-:W2:Y:S02]  /*0ec0*/  LDG.E R33, desc[UR12][R32.64] ;  /* 0x0000000c20217981 */ /* 0x000ea4000c1e1900 */
[----:B------:R-:W-:-:S02]  /*0ed0*/  IMAD.WIDE R40, R45, 0x4, R40 ;  /* 0x000000042d287825 */ /* 0x000fc400078e0228 */
[----:B------:R-:W3:Y:S04]  /*0ee0*/  LDG.E R30, desc[UR12][R30.64] ;  /* 0x0000000c1e1e7981 */ /* 0x000ee8000c1e1900 */
[----:B------:R-:W3:Y:S01]  /*0ef0*/  LDG.E R41, desc[UR12][R40.64] ;  /* 0x0000000c28297981 */ /* 0x000ee2000c1e1900 */
[----:B------:R-:W-:Y:S01]  /*0f00*/  UIADD3 UR6, UPT, UPT, UR6, 0x2, URZ ;  /* 0x0000000206067890 */ /* 0x000fe2000fffe0ff */
[----:B--2---:R-:W-:-:S04]  /*0f10*/  FFMA R56, R33, R28, R56 ;  /* 0x0000001c21387223 */ /* 0x004fc80000000038 */
[----:B---3--:R-:W-:-:S07]  /*0f20*/  FFMA R56, R41, R30, R56 ;  /* 0x0000001e29387223 */ /* 0x008fce0000000038 */
.L_x_5:
[----:B------:R-:W-:Y:S05]  /*0f30*/  BRA.U !UP1, `(.L_x_3) ;  /* 0x00000001093c7547 */ /* 0x000fea000b800000 */
[----:B------:R-:W1:Y:S01]  /*0f40*/  LDC R33, c[0x0][0x3a4] ;  /* 0x0000e900ff217b82 */ /* 0x000e620000000800 */
[----:B------:R-:W-:Y:S02]  /*0f50*/  IADD3 R32, PT, PT, R13, UR6, RZ ;  /* 0x000000060d207c10 */ /* 0x000fe4000fffe0ff */
[----:B------:R-:W-:-:S05]  /*0f60*/  IADD3 R40, PT, PT, R0, UR5, RZ ;  /* 0x0000000500287c10 */ /* 0x000fca000fffe0ff */
[----:B------:R-:W2:Y:S08]  /*0f70*/  LDC R39, c[0x0][0x3a8] ;  /* 0x0000ea00ff277b82 */ /* 0x000eb00000000800 */
[----:B------:R-:W3:Y:S08]  /*0f80*/  LDC.64 R30, c[0x0][0x380] ;  /* 0x0000e000ff1e7b82 */ /* 0x000ef00000000a00 */
[----:B------:R-:W4:Y:S01]  /*0f90*/  LDC.64 R28, c[0x0][0x388] ;  /* 0x0000e200ff1c7b82 */ /* 0x000f220000000a00 */
[----:B-1----:R-:W-:-:S04]  /*0fa0*/  IMAD R4, R33, UR6, R23 ;  /* 0x0000000621047c24 */ /* 0x002fc8000f8e0217 */
[----:B------:R-:W-:Y:S02]  /*0fb0*/  IMAD R33, R4, R33, R40 ;  /* 0x0000002104217224 */ /* 0x000fe400078e0228 */
[----:B--2---:R-:W-:-:S04]  /*0fc0*/  IMAD R32, R32, R39, UR4 ;  /* 0x0000000420207e24 */ /* 0x004fc8000f8e0227 */
[----:B------:R-:W-:Y:S02]  /*0fd0*/  IMAD R39, R32, R39, UR5 ;  /* 0x0000000520277e24 */ /* 0x000fe4000f8e0227 */
[----:B---3--:R-:W-:-:S06]  /*0fe0*/  IMAD.WIDE R30, R33, 0x4, R30 ;  /* 0x00000004211e7825 */ /* 0x008fcc00078e021e */
[----:B0-----:R-:W2:Y:S01]  /*0ff0*/  LDG.E R31, desc[UR12][R30.64] ;  /* 0x0000000c1e1f7981 */ /* 0x001ea2000c1e1900 */
[----:B----4-:R-:W-:-:S06]  /*1000*/  IMAD.WIDE R28, R39, 0x4, R28 ;  /* 0x00000004271c7825 */ /* 0x010fcc00078e021c */
[----:B------:R-:W2:Y:S02]  /*1010*/  LDG.E R28, desc[UR12][R28.64] ;  /* 0x0000000c1c1c7981 */ /* 0x000ea4000c1e1900 */
[----:B--2---:R-:W-:-:S07]  /*1020*/  FFMA R56, R31, R28, R56 ;  /* 0x0000001c1f387223 */ /* 0x004fce0000000038 */
.L_x_3:
[----:B------:R-:W1:Y:S01]  /*1030*/  LDCU UR6, c[0x0][0x3a8] ;  /* 0x00007500ff0677ac */ /* 0x000e620008000800 */
[----:B------:R-:W-:-:S04]  /*1040*/  UIADD3 UR5, UPT, UPT, UR5, 0x1, URZ ;  /* 0x0000000105057890 */ /* 0x000fc8000fffe0ff */
[----:B-1----:R-:W-:-:S09]  /*1050*/  UISETP.NE.AND UP0, UPT, UR5, UR6, UPT ;  /* 0x000000060500728c */ /* 0x002fd2000bf05270 */
[----:B------:R-:W-:Y:S05]  /*1060*/  BRA.U UP0, `(.L_x_6) ;  /* 0xfffffff100f87547 */ /* 0x000fea000b83ffff */
[----:B------:R-:W-:-:S04]  /*1070*/  UIADD3 UR4, UPT, UPT, UR4, 0x1, URZ ;  /* 0x0000000104047890 */ /* 0x000fc8000fffe0ff */
[----:B------:R-:W-:-:S09]  /*1080*/  UISETP.NE.AND UP0, UPT, UR4, UR6, UPT ;  /* 0x000000060400728c */ /* 0x000fd2000bf05270 */
[----:B------:R-:W-:Y:S05]  /*1090*/  BRA.U UP0, `(.L_x_7) ;  /* 0xfffffff1008c7547 */ /* 0x000fea000b83ffff */
.L_x_0:
[----:B------:R-:W1:Y:S01]  /*10a0*/  LDC.64 R4, c[0x0][0x390] ;  /* 0x0000e400ff047b82 */ /* 0x000e620000000a00 */
[----:B------:R-:W2:Y:S01]  /*10b0*/  LDCU UR4, c[0x0][0x3a4] ;  /* 0x00007480ff0477ac */ /* 0x000ea20008000800 */
[----:B------:R-:W2:Y:S06]  /*10c0*/  LDCU UR5, c[0x0][0x3a8] ;  /* 0x00007500ff0577ac */ /* 0x000eac0008000800 */
[----:B------:R-:W3:Y:S01]  /*10d0*/  LDC.64 R6, c[0x0][0x398] ;  /* 0x0000e600ff067b82 */ /* 0x000ee20000000a00 */
[----:B-1----:R-:W-:-:S06]  /*10e0*/  IMAD.WIDE.U32 R4, R3, 0x4, R4 ;  /* 0x0000000403047825 */ /* 0x002fcc00078e0004 */
[----:B0-----:R-:W4:Y:S01]  /*10f0*/  LDG.E R5, desc[UR12][R4.64] ;  /* 0x0000000c04057981 */ /* 0x001f22000c1e1900 */
[----:B--2---:R-:W-:-:S06]  /*1100*/  UIADD3 UR4, UPT, UPT, UR4, -UR5, URZ ;  /* 0x8000000504047290 */ /* 0x004fcc000fffe0ff */
[----:B------:R-:W-:-:S05]  /*1110*/  IMAD R3, R3, UR4, R3 ;  /* 0x0000000403037c24 */ /* 0x000fca000f8e0203 */
[----:B------:R-:W-:-:S05]  /*1120*/  IADD3 R3, PT, PT, R2, R3, RZ ;  /* 0x0000000302037210 */ /* 0x000fca0007ffe0ff */
[----:B------:R-:W-:-:S05]  /*1130*/  IMAD R3, R3, UR4, R3 ;  /* 0x0000000403037c24 */ /* 0x000fca000f8e0203 */
[----:B------:R-:W-:-:S05]  /*1140*/  IADD3 R3, PT, PT, R0, R3, RZ ;  /* 0x0000000300037210 */ /* 0x000fca0007ffe0ff */
[----:B---3--:R-:W-:-:S04]  /*1150*/  IMAD.WIDE R2, R3, 0x4, R6 ;  /* 0x0000000403027825 */ /* 0x008fc800078e0206 */
[----:B----4-:R-:W-:-:S05]  /*1160*/  FADD R9, R5, R56 ;  /* 0x0000003805097221 */ /* 0x010fca0000000000 */
[----:B------:R-:W-:Y:S01]  /*1170*/  STG.E desc[UR12][R2.64], R9 ;  /* 0x0000000902007986 */ /* 0x000fe2000c10190c */
[----:B------:R-:W-:Y:S05]  /*1180*/  EXIT ;  /* 0x000000000000794d */ /* 0x000fea0003800000 */
.L_x_8:
[----:B------:R-:W-:-:S00]  /*1190*/  BRA `(.L_x_8) ;  /* 0xfffffffc00fc7947 */ /* 0x000fc0000383ffff */
[----:B------:R-:W-:-:S00]  /*11a0*/  NOP ;  /* 0x0000000000007918 */ /* 0x000fc00000000000 */
        /* <DEDUP_REMOVED lines=13> */
.L_x_9:


//--------------------- .nv.shared.reserved.0     --------------------------
	.section	.nv.shared.reserved.0,"aw",@nobits
	.weak		__nv_reservedSMEM_offset_0_alias
	.size		__nv_reservedSMEM_offset_0_alias, 0, 64
	.other		__nv_reservedSMEM_offset_0_alias,@"STO_CUDA_RESERVED_SHARED STV_DEFAULT"
__nv_reservedSMEM_offset_0_alias:
	.zero		0
	.zero		64


//--------------------- .nv.constant0._Z31convolutionWithoutPaddingKernelPfS_S_S_iiii --------------------------
	.section	.nv.constant0._Z31convolutionWithoutPaddingKernelPfS_S_S_iiii,"a",@progbits
	.sectionflags	@""
	.align	4
.nv.constant0._Z31convolutionWithoutPaddingKernelPfS_S_S_iiii:
	.zero		944


//--------------------- SYMBOLS --------------------------

	.type		.nv.reservedSmem.offset0,@object
	.size		.nv.reservedSmem.offset0,0x4
